	.headerflags	@"EF_CUDA_TEXMODE_UNIFIED EF_CUDA_64BIT_ADDRESS EF_CUDA_ACCELERATORS EF_CUDA_SM90 EF_CUDA_VIRTUAL_SM(EF_CUDA_SM90)"
	.elftype	@"ET_EXEC"


//--------------------- .nv.info                  --------------------------
	.section	.nv.info,"",@"SHT_CUDA_INFO"
	.align	4


	//----- nvinfo : EIATTR_REGCOUNT
	.align		4
        /*0000*/ 	.byte	0x04, 0x2f
        /*0002*/ 	.short	(.L_2 - .L_1)
	.align		4
.L_1:
        /*0004*/ 	.word	index@(triton_poi_fused_add_convolution_elu_22)
        /*0008*/ 	.word	0x00000022


	//----- nvinfo : EIATTR_MIN_STACK_SIZE
	.align		4
.L_2:
        /*000c*/ 	.byte	0x04, 0x12
        /*000e*/ 	.short	(.L_4 - .L_3)
	.align		4
.L_3:
        /*0010*/ 	.word	index@(triton_poi_fused_add_convolution_elu_22)
        /*0014*/ 	.word	0x00000000


	//----- nvinfo : EIATTR_FRAME_SIZE
	.align		4
.L_4:
        /*0018*/ 	.byte	0x04, 0x11
        /*001a*/ 	.short	(.L_6 - .L_5)
	.align		4
.L_5:
        /*001c*/ 	.word	index@(triton_poi_fused_add_convolution_elu_22)
        /*0020*/ 	.word	0x00000000


	//----- nvinfo : EIATTR_MIN_STACK_SIZE
	.align		4
.L_6:
        /*0024*/ 	.byte	0x04, 0x12
        /*0026*/ 	.short	(.L_8 - .L_7)
	.align		4
.L_7:
        /*0028*/ 	.word	index@(triton_poi_fused_add_convolution_elu_22)
        /*002c*/ 	.word	0x00000000
.L_8:


//--------------------- .nv.info.triton_poi_fused_add_convolution_elu_22 --------------------------
	.section	.nv.info.triton_poi_fused_add_convolution_elu_22,"",@"SHT_CUDA_INFO"
	.sectionflags	@""
	.align	4


	//----- nvinfo : EIATTR_CUDA_API_VERSION
	.align		4
        /*0000*/ 	.byte	0x04, 0x37
        /*0002*/ 	.short	(.L_10 - .L_9)
.L_9:
        /*0004*/ 	.word	0x0000007c


	//----- nvinfo : EIATTR_KPARAM_INFO
	.align		4
.L_10:
        /*0008*/ 	.byte	0x04, 0x17
        /*000a*/ 	.short	(.L_12 - .L_11)
.L_11:
        /*000c*/ 	.word	0x00000000
        /*0010*/ 	.short	0x0004
        /*0012*/ 	.short	0x0020
        /*0014*/ 	.byte	0x00, 0xf0, 0x11, 0x00


	//----- nvinfo : EIATTR_KPARAM_INFO
	.align		4
.L_12:
        /*0018*/ 	.byte	0x04, 0x17
        /*001a*/ 	.short	(.L_14 - .L_13)
.L_13:
        /*001c*/ 	.word	0x00000000
        /*0020*/ 	.short	0x0003
        /*0022*/ 	.short	0x0018
        /*0024*/ 	.byte	0x00, 0xf4, 0x21, 0x00


	//----- nvinfo : EIATTR_KPARAM_INFO
	.align		4
.L_14:
        /*0028*/ 	.byte	0x04, 0x17
        /*002a*/ 	.short	(.L_16 - .L_15)
.L_15:
        /*002c*/ 	.word	0x00000000
        /*0030*/ 	.short	0x0002
        /*0032*/ 	.short	0x0010
        /*0034*/ 	.byte	0x00, 0xf4, 0x21, 0x00


	//----- nvinfo : EIATTR_KPARAM_INFO
	.align		4
.L_16:
        /*0038*/ 	.byte	0x04, 0x17
        /*003a*/ 	.short	(.L_18 - .L_17)
.L_17:
        /*003c*/ 	.word	0x00000000
        /*0040*/ 	.short	0x0001
        /*0042*/ 	.short	0x0008
        /*0044*/ 	.byte	0x00, 0xf4, 0x21, 0x00


	//----- nvinfo : EIATTR_KPARAM_INFO
	.align		4
.L_18:
        /*0048*/ 	.byte	0x04, 0x17
        /*004a*/ 	.short	(.L_20 - .L_19)
.L_19:
        /*004c*/ 	.word	0x00000000
        /*0050*/ 	.short	0x0000
        /*0052*/ 	.short	0x0000
        /*0054*/ 	.byte	0x00, 0xf4, 0x21, 0x00


	//----- nvinfo : EIATTR_SPARSE_MMA_MASK
	.align		4
.L_20:
        /*0058*/ 	.byte	0x03, 0x50
        /*005a*/ 	.short	0x0000


	//----- nvinfo : EIATTR_MAXREG_COUNT
	.align		4
        /*005c*/ 	.byte	0x03, 0x1b
        /*005e*/ 	.short	0x00ff


	//----- nvinfo : EIATTR_EXIT_INSTR_OFFSETS
	.align		4
        /*0060*/ 	.byte	0x04, 0x1c
        /*0062*/ 	.short	(.L_22 - .L_21)


	//   ....[0]....
.L_21:
        /*0064*/ 	.word	0x000012c0


	//----- nvinfo : EIATTR_REQNTID
	.align		4
.L_22:
        /*0068*/ 	.byte	0x04, 0x10
        /*006a*/ 	.short	(.L_24 - .L_23)
.L_23:
        /*006c*/ 	.word	0x00000080
        /*0070*/ 	.word	0x00000001
        /*0074*/ 	.word	0x00000001


	//----- nvinfo : EIATTR_CBANK_PARAM_SIZE
	.align		4
.L_24:
        /*0078*/ 	.byte	0x03, 0x19
        /*007a*/ 	.short	0x0024


	//----- nvinfo : EIATTR_PARAM_CBANK
	.align		4
        /*007c*/ 	.byte	0x04, 0x0a
        /*007e*/ 	.short	(.L_26 - .L_25)
	.align		4
.L_25:
        /*0080*/ 	.word	index@(.nv.constant0.triton_poi_fused_add_convolution_elu_22)
        /*0084*/ 	.short	0x0210
        /*0086*/ 	.short	0x0024


	//----- nvinfo : EIATTR_SW_WAR
	.align		4
.L_26:
        /*0088*/ 	.byte	0x04, 0x36
        /*008a*/ 	.short	(.L_28 - .L_27)
.L_27:
        /*008c*/ 	.word	0x00000008
.L_28:


//--------------------- .nv.callgraph             --------------------------
	.section	.nv.callgraph,"",@"SHT_CUDA_CALLGRAPH"
	.align	4
	.sectionentsize	8
	.align		4
        /*0000*/ 	.word	0x00000000
	.align		4
        /*0004*/ 	.word	0xffffffff
	.align		4
        /*0008*/ 	.word	0x00000000
	.align		4
        /*000c*/ 	.word	0xfffffffe
	.align		4
        /*0010*/ 	.word	0x00000000
	.align		4
        /*0014*/ 	.word	0xfffffffd
	.align		4
        /*0018*/ 	.word	0x00000000
	.align		4
        /*001c*/ 	.word	0xfffffffc


//--------------------- .nv.constant4             --------------------------
	.section	.nv.constant4,"a",@progbits
	.align	8
	.align		8
.nv.constant4:
        /*0000*/ 	.dword	_$_str


//--------------------- .text.triton_poi_fused_add_convolution_elu_22 --------------------------
	.section	.text.triton_poi_fused_add_convolution_elu_22,"ax",@progbits
	.align	128
        .global         triton_poi_fused_add_convolution_elu_22
        .type           triton_poi_fused_add_convolution_elu_22,@function
        .size           triton_poi_fused_add_convolution_elu_22,(.L_x_1 - triton_poi_fused_add_convolution_elu_22)
        .other          triton_poi_fused_add_convolution_elu_22,@"STO_CUDA_ENTRY STV_DEFAULT"
triton_poi_fused_add_convolution_elu_22:
.text.triton_poi_fused_add_convolution_elu_22:
[----:B------:R-:W-:Y:S01]  /*0000*/  LDC R1, c[0x0][0x28] ;  /* 0x00000a00ff017b82 */ /* 0x000fe20000000800 */
[----:B------:R-:W1:Y:S07]  /*0010*/  S2R R0, SR_TID.X ;  /* 0x0000000000007919 */ /* 0x000e6e0000002100 */
[----:B------:R-:W2:Y:S01]  /*0020*/  LDC.64 R18, c[0x0][0x218] ;  /* 0x00008600ff127b82 */ /* 0x000ea20000000a00 */
[----:B------:R-:W-:Y:S01]  /*0030*/  ULDC.64 UR4, c[0x0][0x208] ;  /* 0x0000820000047ab9 */ /* 0x000fe20000000a00 */
[----:B------:R-:W3:Y:S06]  /*0040*/  S2R R5, SR_CTAID.X ;  /* 0x0000000000057919 */ /* 0x000eec0000002500 */
[----:B------:R-:W4:Y:S08]  /*0050*/  LDC.64 R30, c[0x0][0x210] ;  /* 0x00008400ff1e7b82 */ /* 0x000f300000000a00 */
[----:B------:R-:W5:Y:S01]  /*0060*/  LDC.64 R8, c[0x0][0x220] ;  /* 0x00008800ff087b82 */ /* 0x000f620000000a00 */
[----:B-1----:R-:W-:-:S02]  /*0070*/  SHF.L.U32 R0, R0, 0x2, RZ ;  /* 0x0000000200007819 */ /* 0x002fc400000006ff */
[----:B---3--:R-:W-:Y:S02]  /*0080*/  SHF.R.S32.HI R3, RZ, 0x15, R5 ;  /* 0x00000015ff037819 */ /* 0x008fe40000011405 */
[----:B------:R-:W-:Y:S02]  /*0090*/  LOP3.LUT R0, R0, 0x1fc, RZ, 0xc0, !PT ;  /* 0x000001fc00007812 */ /* 0x000fe400078ec0ff */
[----:B------:R-:W-:Y:S02]  /*00a0*/  SGXT R3, R3, 0x1 ;  /* 0x000000010303781a */ /* 0x000fe40000000200 */
[----:B------:R-:W-:-:S04]  /*00b0*/  LEA R0, R5, R0, 0xa ;  /* 0x0000000005007211 */ /* 0x000fc800078e50ff */
[----:B------:R-:W-:Y:S01]  /*00c0*/  LEA.HI R2, R3, R0, RZ, 0x14 ;  /* 0x0000000003027211 */ /* 0x000fe200078fa0ff */
[----:B----4-:R-:W-:-:S03]  /*00d0*/  IMAD.WIDE R30, R0, 0x4, R30 ;  /* 0x00000004001e7825 */ /* 0x010fc600078e021e */
[----:B------:R-:W-:-:S04]  /*00e0*/  SHF.R.S32.HI R2, RZ, 0x14, R2 ;  /* 0x00000014ff027819 */ /* 0x000fc80000011402 */
[----:B------:R-:W-:-:S04]  /*00f0*/  SHF.R.S32.HI R4, RZ, 0xf, R2 ;  /* 0x0000000fff047819 */ /* 0x000fc80000011402 */
[----:B------:R-:W-:-:S04]  /*0100*/  LOP3.LUT R5, R4, 0xffff, RZ, 0xc0, !PT ;  /* 0x0000ffff04057812 */ /* 0x000fc800078ec0ff */
[----:B------:R-:W-:Y:S02]  /*0110*/  LEA.HI R4, R5, R2, RZ, 0x16 ;  /* 0x0000000205047211 */ /* 0x000fe400078fb0ff */
[----:B------:R-:W-:Y:S02]  /*0120*/  SHF.R.S32.HI R5, RZ, 0x1f, R0 ;  /* 0x0000001fff057819 */ /* 0x000fe40000011400 */
[----:B------:R-:W-:Y:S02]  /*0130*/  LOP3.LUT R4, R4, 0xffc0, RZ, 0xc0, !PT ;  /* 0x0000ffc004047812 */ /* 0x000fe400078ec0ff */
[----:B------:R-:W-:Y:S02]  /*0140*/  LEA.HI R5, R5, R0, RZ, 0x1a ;  /* 0x0000000005057211 */ /* 0x000fe400078fd0ff */
[----:B------:R-:W-:-:S04]  /*0150*/  IADD3 R4, RZ, -R4, RZ ;  /* 0x80000004ff047210 */ /* 0x000fc80007ffe0ff */
[----:B------:R-:W-:Y:S02]  /*0160*/  PRMT R7, R4, 0x7710, RZ ;  /* 0x0000771004077816 */ /* 0x000fe400000000ff */
[C---:B------:R-:W-:Y:S02]  /*0170*/  SHF.L.U32 R4, R5.reuse, 0x1, RZ ;  /* 0x0000000105047819 */ /* 0x040fe400000006ff */
[----:B------:R-:W-:Y:S02]  /*0180*/  IADD3 R2, R2, R7, RZ ;  /* 0x0000000702027210 */ /* 0x000fe40007ffe0ff */
[----:B------:R-:W-:Y:S02]  /*0190*/  LOP3.LUT R5, R5, 0xfc000000, RZ, 0xc0, !PT ;  /* 0xfc00000005057812 */ /* 0x000fe400078ec0ff */
[----:B------:R-:W-:Y:S02]  /*01a0*/  PRMT R17, R2, 0x9910, RZ ;  /* 0x0000991002117816 */ /* 0x000fe400000000ff */
[----:B------:R-:W-:-:S03]  /*01b0*/  LOP3.LUT R4, R4, 0xf8000000, RZ, 0xc0, !PT ;  /* 0xf800000004047812 */ /* 0x000fc600078ec0ff */
[----:B--2---:R-:W-:Y:S01]  /*01c0*/  IMAD.WIDE R16, R17, 0x4, R18 ;  /* 0x0000000411107825 */ /* 0x004fe200078e0212 */
[----:B------:R-:W-:Y:S02]  /*01d0*/  IADD3 R13, R4, R0, -R5 ;  /* 0x00000000040d7210 */ /* 0x000fe40007ffe805 */
[----:B------:R-:W2:Y:S03]  /*01e0*/  LDG.E.128 R4, desc[UR4][R30.64] ;  /* 0x000000041e047981 */ /* 0x000ea6000c1e1d00 */
[----:B-----5:R-:W-:Y:S01]  /*01f0*/  IMAD.WIDE R12, R13, 0x4, R8 ;  /* 0x000000040d0c7825 */ /* 0x020fe200078e0208 */
[----:B------:R1:W2:Y:S05]  /*0200*/  LDG.E.EL R16, desc[UR4][R16.64] ;  /* 0x0000000410107981 */ /* 0x0002aa000c2e1900 */
[----:B------:R-:W3:Y:S01]  /*0210*/  LDG.E.128 R12, desc[UR4][R12.64] ;  /* 0x000000040c0c7981 */ /* 0x000ee2000c1e1d00 */
[----:B------:R-:W-:-:S04]  /*0220*/  IADD3 R20, R0, 0x200, RZ ;  /* 0x0000020000147810 */ /* 0x000fc80007ffe0ff */
[----:B------:R-:W-:Y:S02]  /*0230*/  SHF.R.S32.HI R11, RZ, 0x1f, R20 ;  /* 0x0000001fff0b7819 */ /* 0x000fe40000011414 */
[-C--:B------:R-:W-:Y:S02]  /*0240*/  LEA.HI R3, R3, R20.reuse, RZ, 0x14 ;  /* 0x0000001403037211 */ /* 0x080fe400078fa0ff */
[----:B-1----:R-:W-:Y:S02]  /*0250*/  LEA.HI R17, R11, R20, RZ, 0x1a ;  /* 0x000000140b117211 */ /* 0x002fe400078fd0ff */
[----:B------:R-:W-:Y:S02]  /*0260*/  SHF.R.S32.HI R3, RZ, 0x14, R3 ;  /* 0x00000014ff037819 */ /* 0x000fe40000011403 */
[C---:B------:R-:W-:Y:S02]  /*0270*/  SHF.L.U32 R22, R17.reuse, 0x1, RZ ;  /* 0x0000000111167819 */ /* 0x040fe400000006ff */
[----:B------:R-:W-:-:S02]  /*0280*/  LOP3.LUT R17, R17, 0xfc000000, RZ, 0xc0, !PT ;  /* 0xfc00000011117812 */ /* 0x000fc400078ec0ff */
[----:B------:R-:W-:-:S04]  /*0290*/  LOP3.LUT R22, R22, 0xf8000000, RZ, 0xc0, !PT ;  /* 0xf800000016167812 */ /* 0x000fc800078ec0ff */
[----:B------:R-:W-:-:S05]  /*02a0*/  IADD3 R17, R22, R20, -R17 ;  /* 0x0000001416117210 */ /* 0x000fca0007ffe811 */
[----:B------:R-:W-:-:S04]  /*02b0*/  IMAD.WIDE R8, R17, 0x4, R8 ;  /* 0x0000000411087825 */ /* 0x000fc800078e0208 */
[--C-:B--2---:R-:W-:Y:S01]  /*02c0*/  FADD R7, R7, R16.reuse ;  /* 0x0000001007077221 */ /* 0x104fe20000000000 */
[--C-:B------:R-:W-:Y:S01]  /*02d0*/  FADD R6, R6, R16.reuse ;  /* 0x0000001006067221 */ /* 0x100fe20000000000 */
[----:B------:R-:W-:Y:S02]  /*02e0*/  FADD R5, R5, R16 ;  /* 0x0000001005057221 */ /* 0x000fe40000000000 */
[----:B---3--:R-:W-:Y:S01]  /*02f0*/  FADD R21, R15, R7 ;  /* 0x000000070f157221 */ /* 0x008fe20000000000 */
[----:B------:R-:W-:-:S03]  /*0300*/  FADD R20, R14, R6 ;  /* 0x000000060e147221 */ /* 0x000fc60000000000 */
[C---:B------:R-:W-:Y:S01]  /*0310*/  FMUL R23, R21.reuse, 1.4426950216293334961 ;  /* 0x3fb8aa3b15177820 */ /* 0x040fe20000400000 */
[----:B------:R-:W-:-:S03]  /*0320*/  FADD.FTZ R2, |R21|, -RZ ;  /* 0x800000ff15027221 */ /* 0x000fc60000010200 */
[----:B------:R-:W1:Y:S02]  /*0330*/  FRND R10, R23 ;  /* 0x00000017000a7307 */ /* 0x000e640000201000 */
[----:B------:R-:W-:Y:S01]  /*0340*/  FSETP.GEU.AND P0, PT, R2, 0.40999999642372131348, PT ;  /* 0x3ed1eb850200780b */ /* 0x000fe20003f0e000 */
[----:B------:R-:W-:-:S03]  /*0350*/  HFMA2.MMA R2, -RZ, RZ, 0.83837890625, -4044 ;  /* 0x3ab5ebe6ff027435 */ /* 0x000fc600000001ff */
[----:B-1----:R-:W-:-:S04]  /*0360*/  FSEL R10, R10, RZ, P0 ;  /* 0x000000ff0a0a7208 */ /* 0x002fc80000000000 */
[C---:B------:R-:W-:Y:S01]  /*0370*/  FSETP.NEU.AND P3, PT, R10.reuse, 128, PT ;  /* 0x430000000a00780b */ /* 0x040fe20003f6d000 */
[----:B------:R-:W-:-:S03]  /*0380*/  FFMA.FTZ R11, -R10, 0.693145751953125, R21 ;  /* 0x3f3172000a0b7823 */ /* 0x000fc60000010115 */
[C---:B------:R-:W-:Y:S01]  /*0390*/  FSEL R22, R10.reuse, 127, P3 ;  /* 0x42fe00000a167808 */ /* 0x040fe20001800000 */
[----:B------:R-:W-:-:S04]  /*03a0*/  FFMA.FTZ R11, -R10, 1.428606765330187045e-06, R11 ;  /* 0x35bfbe8e0a0b7823 */ /* 0x000fc8000001010b */
[C---:B------:R-:W-:Y:S01]  /*03b0*/  FFMA.FTZ R24, R11.reuse, R2, 0.0083824126049876213074 ;  /* 0x3c0956630b187423 */ /* 0x040fe20000010002 */
[----:B------:R-:W1:Y:S03]  /*03c0*/  MUFU.EX2 R22, R22 ;  /* 0x0000001600167308 */ /* 0x000e660000000800 */
[----:B------:R-:W-:-:S04]  /*03d0*/  FFMA.FTZ R24, R11, R24, 0.041667830199003219604 ;  /* 0x3d2aabe30b187423 */ /* 0x000fc80000010018 */
[----:B------:R-:W-:-:S04]  /*03e0*/  FFMA.FTZ R24, R11, R24, 0.16666397452354431152 ;  /* 0x3e2aa9f60b187423 */ /* 0x000fc80000010018 */
[----:B------:R-:W-:-:S04]  /*03f0*/  FFMA.FTZ R24, R11, R24, 0.49999994039535522461 ;  /* 0x3efffffe0b187423 */ /* 0x000fc80000010018 */
[----:B------:R-:W-:Y:S01]  /*0400*/  FMUL R24, R11, R24 ;  /* 0x000000180b187220 */ /* 0x000fe20000400000 */
[----:B-1----:R-:W-:-:S03]  /*0410*/  FADD R25, R22, -1 ;  /* 0xbf80000016197421 */ /* 0x002fc60000000000 */
[----:B------:R-:W-:Y:S01]  /*0420*/  FFMA.FTZ R23, R11, R24, R11 ;  /* 0x000000180b177223 */ /* 0x000fe2000001000b */
[----:B------:R-:W-:-:S04]  /*0430*/  SHF.R.S32.HI R11, RZ, 0xf, R3 ;  /* 0x0000000fff0b7819 */ /* 0x000fc80000011403 */
[----:B------:R-:W-:Y:S01]  /*0440*/  LOP3.LUT R24, R11, 0xffff, RZ, 0xc0, !PT ;  /* 0x0000ffff0b187812 */ /* 0x000fe200078ec0ff */
[----:B------:R-:W-:Y:S01]  /*0450*/  FFMA.FTZ R11, R22, R23, R25 ;  /* 0x00000017160b7223 */ /* 0x000fe20000010019 */
[----:B------:R-:W-:Y:S02]  /*0460*/  FMUL R23, R20, 1.4426950216293334961 ;  /* 0x3fb8aa3b14177820 */ /* 0x000fe40000400000 */
[----:B------:R-:W-:Y:S02]  /*0470*/  LEA.HI R22, R24, R3, RZ, 0x16 ;  /* 0x0000000318167211 */ /* 0x000fe400078fb0ff */
[----:B------:R-:W1:Y:S02]  /*0480*/  FRND R25, R23 ;  /* 0x0000001700197307 */ /* 0x000e640000201000 */
[----:B------:R-:W-:-:S04]  /*0490*/  LOP3.LUT R22, R22, 0xffc0, RZ, 0xc0, !PT ;  /* 0x0000ffc016167812 */ /* 0x000fc800078ec0ff */
[----:B------:R-:W-:-:S04]  /*04a0*/  IADD3 R22, RZ, -R22, RZ ;  /* 0x80000016ff167210 */ /* 0x000fc80007ffe0ff */
[----:B------:R-:W-:Y:S01]  /*04b0*/  PRMT R24, R22, 0x7710, RZ ;  /* 0x0000771016187816 */ /* 0x000fe200000000ff */
[----:B------:R-:W-:-:S03]  /*04c0*/  FADD.FTZ R22, |R20|, -RZ ;  /* 0x800000ff14167221 */ /* 0x000fc60000010200 */
[----:B------:R-:W-:Y:S02]  /*04d0*/  IADD3 R3, R3, R24, RZ ;  /* 0x0000001803037210 */ /* 0x000fe40007ffe0ff */
[----:B------:R-:W-:Y:S02]  /*04e0*/  FSETP.GEU.AND P0, PT, R22, 0.40999999642372131348, PT ;  /* 0x3ed1eb851600780b */ /* 0x000fe40003f0e000 */
[----:B------:R-:W-:Y:S02]  /*04f0*/  PRMT R3, R3, 0x9910, RZ ;  /* 0x0000991003037816 */ /* 0x000fe400000000ff */
[----:B-1----:R-:W-:-:S03]  /*0500*/  FSEL R25, R25, RZ, P0 ;  /* 0x000000ff19197208 */ /* 0x002fc60000000000 */
[----:B------:R-:W-:Y:S01]  /*0510*/  IMAD.WIDE R18, R3, 0x4, R18 ;  /* 0x0000000403127825 */ /* 0x000fe200078e0212 */
[----:B------:R-:W-:-:S03]  /*0520*/  FSETP.NEU.AND P1, PT, R25, 128, PT ;  /* 0x430000001900780b */ /* 0x000fc60003f2d000 */
[C---:B------:R-:W-:Y:S01]  /*0530*/  FFMA.FTZ R22, -R25.reuse, 0.693145751953125, R20 ;  /* 0x3f31720019167823 */ /* 0x040fe20000010114 */
[----:B------:R-:W-:-:S03]  /*0540*/  FSEL R23, R25, 127, P1 ;  /* 0x42fe000019177808 */ /* 0x000fc60000800000 */
[----:B------:R-:W-:Y:S01]  /*0550*/  FFMA.FTZ R3, -R25, 1.428606765330187045e-06, R22 ;  /* 0x35bfbe8e19037823 */ /* 0x000fe20000010116 */
[----:B------:R-:W1:Y:S03]  /*0560*/  MUFU.EX2 R24, R23 ;  /* 0x0000001700187308 */ /* 0x000e660000000800 */
[----:B------:R-:W-:-:S04]  /*0570*/  FFMA.FTZ R22, R3, R2, 0.0083824126049876213074 ;  /* 0x3c09566303167423 */ /* 0x000fc80000010002 */
[----:B------:R-:W-:-:S04]  /*0580*/  FFMA.FTZ R22, R3, R22, 0.041667830199003219604 ;  /* 0x3d2aabe303167423 */ /* 0x000fc80000010016 */
[----:B------:R-:W-:Y:S01]  /*0590*/  FFMA.FTZ R22, R3, R22, 0.16666397452354431152 ;  /* 0x3e2aa9f603167423 */ /* 0x000fe20000010016 */
[----:B------:R-:W-:Y:S01]  /*05a0*/  FADD R4, R4, R16 ;  /* 0x0000001004047221 */ /* 0x000fe20000000000 */
[----:B------:R-:W-:Y:S02]  /*05b0*/  FSETP.GT.AND P2, PT, R7, -R15, PT ;  /* 0x8000000f0700720b */ /* 0x000fe40003f44000 */
[----:B------:R-:W-:Y:S01]  /*05c0*/  FSETP.NEU.AND P5, PT, R21, RZ, PT ;  /* 0x000000ff1500720b */ /* 0x000fe20003fad000 */
[----:B------:R-:W-:Y:S01]  /*05d0*/  FFMA.FTZ R22, R3, R22, 0.49999994039535522461 ;  /* 0x3efffffe03167423 */ /* 0x000fe20000010016 */
[----:B-1----:R-:W-:Y:S01]  /*05e0*/  FADD R27, R24, -1 ;  /* 0xbf800000181b7421 */ /* 0x002fe20000000000 */
[----:B------:R-:W-:Y:S01]  /*05f0*/  FSEL R10, R10, 127, P3 ;  /* 0x42fe00000a0a7808 */ /* 0x000fe20001800000 */
[----:B------:R-:W-:Y:S01]  /*0600*/  @!P3 FADD R11, R11, R11 ;  /* 0x0000000b0b0bb221 */ /* 0x000fe20000000000 */
[C---:B------:R-:W-:Y:S01]  /*0610*/  FMUL R22, R3.reuse, R22 ;  /* 0x0000001603167220 */ /* 0x040fe20000400000 */
[----:B------:R1:W2:Y:S03]  /*0620*/  LDG.E.EL R23, desc[UR4][R18.64] ;  /* 0x0000000412177981 */ /* 0x0002a6000c2e1900 */
[----:B------:R-:W-:-:S04]  /*0630*/  FFMA.FTZ R3, R3, R22, R3 ;  /* 0x0000001603037223 */ /* 0x000fc80000010003 */
[----:B------:R-:W-:Y:S01]  /*0640*/  FFMA.FTZ R24, R24, R3, R27 ;  /* 0x0000000318187223 */ /* 0x000fe2000001001b */
[----:B------:R-:W-:-:S04]  /*0650*/  FADD R3, R13, R5 ;  /* 0x000000050d037221 */ /* 0x000fc80000000000 */
[----:B------:R-:W-:-:S06]  /*0660*/  FMUL R22, R3, 1.4426950216293334961 ;  /* 0x3fb8aa3b03167820 */ /* 0x000fcc0000400000 */
[----:B------:R-:W3:Y:S01]  /*0670*/  FRND R22, R22 ;  /* 0x0000001600167307 */ /* 0x000ee20000201000 */
[----:B------:R-:W-:-:S05]  /*0680*/  FADD.FTZ R26, |R3|, -RZ ;  /* 0x800000ff031a7221 */ /* 0x000fca0000010200 */
[----:B------:R-:W-:-:S04]  /*0690*/  FSETP.GEU.AND P0, PT, R26, 0.40999999642372131348, PT ;  /* 0x3ed1eb851a00780b */ /* 0x000fc80003f0e000 */
[----:B---3--:R-:W-:Y:S01]  /*06a0*/  FSEL R26, R22, RZ, P0 ;  /* 0x000000ff161a7208 */ /* 0x008fe20000000000 */
[----:B------:R-:W-:-:S04]  /*06b0*/  FADD R22, R12, R4 ;  /* 0x000000040c167221 */ /* 0x000fc80000000000 */
[----:B------:R-:W-:Y:S01]  /*06c0*/  FMUL R15, R22, 1.4426950216293334961 ;  /* 0x3fb8aa3b160f7820 */ /* 0x000fe20000400000 */
[C---:B------:R-:W-:Y:S01]  /*06d0*/  FFMA.FTZ R27, -R26.reuse, 0.693145751953125, R3 ;  /* 0x3f3172001a1b7823 */ /* 0x040fe20000010103 */
[----:B------:R-:W-:-:S03]  /*06e0*/  FSETP.NEU.AND P4, PT, R26, 128, PT ;  /* 0x430000001a00780b */ /* 0x000fc60003f8d000 */
[C---:B------:R-:W-:Y:S01]  /*06f0*/  FFMA.FTZ R17, -R26.reuse, 1.428606765330187045e-06, R27 ;  /* 0x35bfbe8e1a117823 */ /* 0x040fe2000001011b */
[----:B------:R-:W3:Y:S01]  /*0700*/  FRND R15, R15 ;  /* 0x0000000f000f7307 */ /* 0x000ee20000201000 */
[----:B------:R-:W-:Y:S02]  /*0710*/  FSEL R16, R26, 127, P4 ;  /* 0x42fe00001a107808 */ /* 0x000fe40002000000 */
[----:B------:R-:W-:-:S05]  /*0720*/  FFMA.FTZ R28, R17, R2, 0.0083824126049876213074 ;  /* 0x3c095663111c7423 */ /* 0x000fca0000010002 */
[----:B------:R4:W1:Y:S01]  /*0730*/  MUFU.EX2 R27, R16 ;  /* 0x00000010001b7308 */ /* 0x0008620000000800 */
[----:B------:R-:W-:Y:S01]  /*0740*/  FFMA.FTZ R28, R17, R28, 0.041667830199003219604 ;  /* 0x3d2aabe3111c7423 */ /* 0x000fe2000001001c */
[----:B----4-:R-:W-:-:S03]  /*0750*/  FADD.FTZ R16, |R22|, -RZ ;  /* 0x800000ff16107221 */ /* 0x010fc60000010200 */
[C---:B------:R-:W-:Y:S02]  /*0760*/  FFMA.FTZ R28, R17.reuse, R28, 0.16666397452354431152 ;  /* 0x3e2aa9f6111c7423 */ /* 0x040fe4000001001c */
[----:B------:R-:W-:Y:S02]  /*0770*/  FSETP.GEU.AND P0, PT, R16, 0.40999999642372131348, PT ;  /* 0x3ed1eb851000780b */ /* 0x000fe40003f0e000 */
[----:B------:R-:W-:Y:S01]  /*0780*/  FFMA.FTZ R28, R17, R28, 0.49999994039535522461 ;  /* 0x3efffffe111c7423 */ /* 0x000fe2000001001c */
[C---:B------:R-:W-:Y:S02]  /*0790*/  FSETP.GT.AND P6, PT, R10.reuse, 128, PT ;  /* 0x430000000a00780b */ /* 0x040fe40003fc4000 */
[----:B---3--:R-:W-:Y:S01]  /*07a0*/  FSEL R29, R15, RZ, P0 ;  /* 0x000000ff0f1d7208 */ /* 0x008fe20000000000 */
[----:B------:R-:W-:Y:S01]  /*07b0*/  FMUL R28, R17, R28 ;  /* 0x0000001c111c7220 */ /* 0x000fe20000400000 */
[----:B------:R-:W-:Y:S02]  /*07c0*/  FSEL R11, R11, +INF , !P6 ;  /* 0x7f8000000b0b7808 */ /* 0x000fe40007000000 */
[----:B------:R-:W-:Y:S01]  /*07d0*/  FSETP.GEU.AND P0, PT, R10, -25, PT ;  /* 0xc1c800000a00780b */ /* 0x000fe20003f0e000 */
[----:B------:R-:W-:Y:S01]  /*07e0*/  FFMA.FTZ R10, -R29, 0.693145751953125, R22 ;  /* 0x3f3172001d0a7823 */ /* 0x000fe20000010116 */
[----:B------:R-:W-:Y:S01]  /*07f0*/  FSETP.GT.AND P3, PT, R6, -R14, PT ;  /* 0x8000000e0600720b */ /* 0x000fe20003f64000 */
[----:B------:R-:W-:Y:S01]  /*0800*/  FADD R14, R21, R21 ;  /* 0x00000015150e7221 */ /* 0x000fe20000000000 */
[----:B------:R-:W-:Y:S01]  /*0810*/  FFMA.FTZ R28, R17, R28, R17 ;  /* 0x0000001c111c7223 */ /* 0x000fe20000010011 */
[----:B-1----:R-:W-:Y:S01]  /*0820*/  FADD R18, R27, -1 ;  /* 0xbf8000001b127421 */ /* 0x002fe20000000000 */
[----:B------:R-:W-:Y:S01]  /*0830*/  @P5 FSEL R14, R11, -1, P0 ;  /* 0xbf8000000b0e5808 */ /* 0x000fe20000000000 */
[C---:B------:R-:W-:Y:S01]  /*0840*/  FFMA.FTZ R11, -R29.reuse, 1.428606765330187045e-06, R10 ;  /* 0x35bfbe8e1d0b7823 */ /* 0x040fe2000001010a */
[----:B------:R-:W-:Y:S01]  /*0850*/  FSETP.NEU.AND P5, PT, R29, 128, PT ;  /* 0x430000001d00780b */ /* 0x000fe20003fad000 */
[----:B------:R-:W-:-:S02]  /*0860*/  FFMA.FTZ R27, R27, R28, R18 ;  /* 0x0000001c1b1b7223 */ /* 0x000fc40000010012 */
[----:B------:R-:W-:Y:S01]  /*0870*/  FFMA.FTZ R10, R11, R2, 0.0083824126049876213074 ;  /* 0x3c0956630b0a7423 */ /* 0x000fe20000010002 */
[----:B------:R-:W-:-:S03]  /*0880*/  FSEL R28, R29, 127, P5 ;  /* 0x42fe00001d1c7808 */ /* 0x000fc60002800000 */
[C---:B------:R-:W-:Y:S01]  /*0890*/  FFMA.FTZ R10, R11.reuse, R10, 0.041667830199003219604 ;  /* 0x3d2aabe30b0a7423 */ /* 0x040fe2000001000a */
[----:B------:R-:W1:Y:S03]  /*08a0*/  MUFU.EX2 R15, R28 ;  /* 0x0000001c000f7308 */ /* 0x000e660000000800 */
[----:B------:R-:W-:-:S04]  /*08b0*/  FFMA.FTZ R10, R11, R10, 0.16666397452354431152 ;  /* 0x3e2aa9f60b0a7423 */ /* 0x000fc8000001000a */
[----:B------:R-:W-:-:S04]  /*08c0*/  FFMA.FTZ R10, R11, R10, 0.49999994039535522461 ;  /* 0x3efffffe0b0a7423 */ /* 0x000fc8000001000a */
[----:B------:R-:W-:Y:S01]  /*08d0*/  FMUL R10, R11, R10 ;  /* 0x0000000a0b0a7220 */ /* 0x000fe20000400000 */
[----:B-1----:R-:W-:-:S03]  /*08e0*/  FADD R16, R15, -1 ;  /* 0xbf8000000f107421 */ /* 0x002fc60000000000 */
[----:B------:R-:W-:-:S04]  /*08f0*/  FFMA.FTZ R10, R11, R10, R11 ;  /* 0x0000000a0b0a7223 */ /* 0x000fc8000001000b */
[----:B------:R-:W-:Y:S02]  /*0900*/  FFMA.FTZ R15, R15, R10, R16 ;  /* 0x0000000a0f0f7223 */ /* 0x000fe40000010010 */
[----:B------:R-:W2:Y:S04]  /*0910*/  LDG.E.128 R16, desc[UR4][R30.64+0x800] ;  /* 0x000800041e107981 */ /* 0x000ea8000c1e1d00 */
[----:B------:R-:W3:Y:S01]  /*0920*/  LDG.E.128 R8, desc[UR4][R8.64] ;  /* 0x0000000408087981 */ /* 0x000ee2000c1e1d00 */
[----:B------:R-:W-:Y:S01]  /*0930*/  FSEL R25, R25, 127, P1 ;  /* 0x42fe000019197808 */ /* 0x000fe20000800000 */
[----:B------:R-:W-:-:S03]  /*0940*/  @!P1 FADD R24, R24, R24 ;  /* 0x0000001818189221 */ /* 0x000fc60000000000 */
[----:B------:R-:W-:-:S04]  /*0950*/  FSETP.GT.AND P6, PT, R25, 128, PT ;  /* 0x430000001900780b */ /* 0x000fc80003fc4000 */
[----:B------:R-:W-:Y:S02]  /*0960*/  FSEL R24, R24, +INF , !P6 ;  /* 0x7f80000018187808 */ /* 0x000fe40007000000 */
[----:B------:R-:W-:Y:S02]  /*0970*/  FSETP.NEU.AND P6, PT, R20, RZ, PT ;  /* 0x000000ff1400720b */ /* 0x000fe40003fcd000 */
[----:B------:R-:W-:Y:S02]  /*0980*/  FSETP.GEU.AND P1, PT, R25, -25, PT ;  /* 0xc1c800001900780b */ /* 0x000fe40003f2e000 */
[----:B------:R-:W-:Y:S02]  /*0990*/  FSEL R26, R26, 127, P4 ;  /* 0x42fe00001a1a7808 */ /* 0x000fe40002000000 */
[----:B------:R-:W-:Y:S01]  /*09a0*/  FSETP.GT.AND P0, PT, R5, -R13, PT ;  /* 0x8000000d0500720b */ /* 0x000fe20003f04000 */
[----:B------:R-:W-:Y:S01]  /*09b0*/  FADD R13, R20, R20 ;  /* 0x00000014140d7221 */ /* 0x000fe20000000000 */
[----:B------:R-:W-:-:S05]  /*09c0*/  @!P4 FADD R27, R27, R27 ;  /* 0x0000001b1b1bc221 */ /* 0x000fca0000000000 */
[----:B------:R-:W-:Y:S02]  /*09d0*/  @P6 FSEL R13, R24, -1, P1 ;  /* 0xbf800000180d6808 */ /* 0x000fe40000800000 */
[----:B------:R-:W-:-:S04]  /*09e0*/  FSETP.GT.AND P6, PT, R26, 128, PT ;  /* 0x430000001a00780b */ /* 0x000fc80003fc4000 */
[----:B------:R-:W-:Y:S02]  /*09f0*/  FSEL R27, R27, +INF , !P6 ;  /* 0x7f8000001b1b7808 */ /* 0x000fe40007000000 */
[C---:B------:R-:W-:Y:S02]  /*0a00*/  FSETP.NEU.AND P6, PT, R3.reuse, RZ, PT ;  /* 0x000000ff0300720b */ /* 0x040fe40003fcd000 */
[----:B------:R-:W-:Y:S02]  /*0a10*/  FSETP.GEU.AND P4, PT, R26, -25, PT ;  /* 0xc1c800001a00780b */ /* 0x000fe40003f8e000 */
[----:B------:R-:W-:Y:S01]  /*0a20*/  FSETP.GT.AND P1, PT, R4, -R12, PT ;  /* 0x8000000c0400720b */ /* 0x000fe20003f24000 */
[----:B------:R-:W-:Y:S01]  /*0a30*/  FADD R12, R3, R3 ;  /* 0x00000003030c7221 */ /* 0x000fe20000000000 */
[----:B------:R-:W-:Y:S01]  /*0a40*/  FSEL R29, R29, 127, P5 ;  /* 0x42fe00001d1d7808 */ /* 0x000fe20002800000 */
[----:B------:R-:W-:-:S06]  /*0a50*/  @!P5 FADD R15, R15, R15 ;  /* 0x0000000f0f0fd221 */ /* 0x000fcc0000000000 */
[----:B------:R-:W-:Y:S02]  /*0a60*/  @P6 FSEL R12, R27, -1, P4 ;  /* 0xbf8000001b0c6808 */ /* 0x000fe40002000000 */
[C---:B------:R-:W-:Y:S02]  /*0a70*/  FSETP.NEU.AND P4, PT, R22.reuse, RZ, PT ;  /* 0x000000ff1600720b */ /* 0x040fe40003f8d000 */
[C---:B------:R-:W-:Y:S02]  /*0a80*/  FSETP.GT.AND P5, PT, R29.reuse, 128, PT ;  /* 0x430000001d00780b */ /* 0x040fe40003fa4000 */
[----:B------:R-:W-:Y:S02]  /*0a90*/  FSETP.GEU.AND P6, PT, R29, -25, PT ;  /* 0xc1c800001d00780b */ /* 0x000fe40003fce000 */
[----:B------:R-:W-:Y:S01]  /*0aa0*/  FSEL R15, R15, +INF , !P5 ;  /* 0x7f8000000f0f7808 */ /* 0x000fe20006800000 */
[----:B------:R-:W-:-:S06]  /*0ab0*/  FADD R25, R22, R22 ;  /* 0x0000001616197221 */ /* 0x000fcc0000000000 */
[----:B------:R-:W-:Y:S02]  /*0ac0*/  @P4 FSEL R25, R15, -1, P6 ;  /* 0xbf8000000f194808 */ /* 0x000fe40003000000 */
[----:B------:R-:W-:Y:S02]  /*0ad0*/  FSEL R15, R21, R14, P2 ;  /* 0x0000000e150f7208 */ /* 0x000fe40001000000 */
[----:B------:R-:W-:Y:S01]  /*0ae0*/  FSEL R14, R20, R13, P3 ;  /* 0x0000000d140e7208 */ /* 0x000fe20001800000 */
[--C-:B--2---:R-:W-:Y:S01]  /*0af0*/  FADD R16, R16, R23.reuse ;  /* 0x0000001710107221 */ /* 0x104fe20000000000 */
[--C-:B------:R-:W-:Y:S01]  /*0b00*/  FADD R17, R17, R23.reuse ;  /* 0x0000001711117221 */ /* 0x100fe20000000000 */
[--C-:B------:R-:W-:Y:S01]  /*0b10*/  FADD R18, R18, R23.reuse ;  /* 0x0000001712127221 */ /* 0x100fe20000000000 */
[----:B------:R-:W-:Y:S01]  /*0b20*/  FADD R19, R19, R23 ;  /* 0x0000001713137221 */ /* 0x000fe20000000000 */
[----:B---3--:R-:W-:-:S04]  /*0b30*/  FADD R23, R8, R16 ;  /* 0x0000001008177221 */ /* 0x008fc80000000000 */
[----:B------:R-:W-:Y:S01]  /*0b40*/  FMUL R24, R23, 1.4426950216293334961 ;  /* 0x3fb8aa3b17187820 */ /* 0x000fe20000400000 */
[----:B------:R-:W-:-:S05]  /*0b50*/  FSETP.GT.AND P4, PT, R16, -R8, PT ;  /* 0x800000081000720b */ /* 0x000fca0003f84000 */
[----:B------:R-:W1:Y:S01]  /*0b60*/  FRND R24, R24 ;  /* 0x0000001800187307 */ /* 0x000e620000201000 */
[----:B------:R-:W-:-:S05]  /*0b70*/  FADD.FTZ R8, |R23|, -RZ ;  /* 0x800000ff17087221 */ /* 0x000fca0000010200 */
[----:B------:R-:W-:-:S04]  /*0b80*/  FSETP.GEU.AND P5, PT, R8, 0.40999999642372131348, PT ;  /* 0x3ed1eb850800780b */ /* 0x000fc80003fae000 */
[----:B-1----:R-:W-:-:S05]  /*0b90*/  FSEL R8, R24, RZ, P5 ;  /* 0x000000ff18087208 */ /* 0x002fca0002800000 */
[C---:B------:R-:W-:Y:S01]  /*0ba0*/  FFMA.FTZ R21, -R8.reuse, 0.693145751953125, R23 ;  /* 0x3f31720008157823 */ /* 0x040fe20000010117 */
[----:B------:R-:W-:-:S03]  /*0bb0*/  FSETP.NEU.AND P5, PT, R8, 128, PT ;  /* 0x430000000800780b */ /* 0x000fc60003fad000 */
[C---:B------:R-:W-:Y:S01]  /*0bc0*/  FFMA.FTZ R13, -R8.reuse, 1.428606765330187045e-06, R21 ;  /* 0x35bfbe8e080d7823 */ /* 0x040fe20000010115 */
[----:B------:R-:W-:-:S03]  /*0bd0*/  FSEL R20, R8, 127, P5 ;  /* 0x42fe000008147808 */ /* 0x000fc60002800000 */
[----:B------:R-:W-:-:S03]  /*0be0*/  FFMA.FTZ R26, R13, R2, 0.0083824126049876213074 ;  /* 0x3c0956630d1a7423 */ /* 0x000fc60000010002 */
[----:B------:R-:W1:Y:S01]  /*0bf0*/  MUFU.EX2 R20, R20 ;  /* 0x0000001400147308 */ /* 0x000e620000000800 */
[----:B------:R-:W-:-:S04]  /*0c00*/  FFMA.FTZ R26, R13, R26, 0.041667830199003219604 ;  /* 0x3d2aabe30d1a7423 */ /* 0x000fc8000001001a */
[----:B------:R-:W-:-:S04]  /*0c10*/  FFMA.FTZ R26, R13, R26, 0.16666397452354431152 ;  /* 0x3e2aa9f60d1a7423 */ /* 0x000fc8000001001a */
[----:B------:R-:W-:-:S04]  /*0c20*/  FFMA.FTZ R26, R13, R26, 0.49999994039535522461 ;  /* 0x3efffffe0d1a7423 */ /* 0x000fc8000001001a */
[----:B------:R-:W-:Y:S01]  /*0c30*/  FMUL R26, R13, R26 ;  /* 0x0000001a0d1a7220 */ /* 0x000fe20000400000 */
[----:B------:R-:W-:Y:S01]  /*0c40*/  FSETP.GT.AND P2, PT, R17, -R9, PT ;  /* 0x800000091100720b */ /* 0x000fe20003f44000 */
[----:B-1----:R-:W-:Y:S01]  /*0c50*/  FADD R21, R20, -1 ;  /* 0xbf80000014157421 */ /* 0x002fe20000000000 */
[----:B------:R-:W-:Y:S01]  /*0c60*/  FADD R9, R9, R17 ;  /* 0x0000001109097221 */ /* 0x000fe20000000000 */
[----:B------:R-:W-:-:S04]  /*0c70*/  FFMA.FTZ R13, R13, R26, R13 ;  /* 0x0000001a0d0d7223 */ /* 0x000fc8000001000d */
[----:B------:R-:W-:Y:S01]  /*0c80*/  FFMA.FTZ R13, R20, R13, R21 ;  /* 0x0000000d140d7223 */ /* 0x000fe20000010015 */
[----:B------:R-:W-:-:S06]  /*0c90*/  FMUL R21, R9, 1.4426950216293334961 ;  /* 0x3fb8aa3b09157820 */ /* 0x000fcc0000400000 */
[----:B------:R-:W1:Y:S01]  /*0ca0*/  FRND R21, R21 ;  /* 0x0000001500157307 */ /* 0x000e620000201000 */
[----:B------:R-:W-:Y:S01]  /*0cb0*/  FADD.FTZ R20, |R9|, -RZ ;  /* 0x800000ff09147221 */ /* 0x000fe20000010200 */
[----:B------:R-:W-:-:S04]  /*0cc0*/  FSETP.NEU.AND P3, PT, R23, RZ, PT ;  /* 0x000000ff1700720b */ /* 0x000fc80003f6d000 */
[----:B------:R-:W-:Y:S02]  /*0cd0*/  FSETP.GEU.AND P6, PT, R20, 0.40999999642372131348, PT ;  /* 0x3ed1eb851400780b */ /* 0x000fe40003fce000 */
[----:B------:R-:W-:Y:S01]  /*0ce0*/  FSEL R8, R8, 127, P5 ;  /* 0x42fe000008087808 */ /* 0x000fe20002800000 */
[----:B------:R-:W-:-:S03]  /*0cf0*/  @!P5 FADD R13, R13, R13 ;  /* 0x0000000d0d0dd221 */ /* 0x000fc60000000000 */
[C---:B------:R-:W-:Y:S02]  /*0d00*/  FSETP.GT.AND P5, PT, R8.reuse, 128, PT ;  /* 0x430000000800780b */ /* 0x040fe40003fa4000 */
[----:B-1----:R-:W-:Y:S02]  /*0d10*/  FSEL R20, R21, RZ, P6 ;  /* 0x000000ff15147208 */ /* 0x002fe40003000000 */
[----:B------:R-:W-:-:S03]  /*0d20*/  FSETP.GEU.AND P6, PT, R8, -25, PT ;  /* 0xc1c800000800780b */ /* 0x000fc60003fce000 */
[C---:B------:R-:W-:Y:S01]  /*0d30*/  FFMA.FTZ R27, -R20.reuse, 0.693145751953125, R9 ;  /* 0x3f317200141b7823 */ /* 0x040fe20000010109 */
[----:B------:R-:W-:Y:S01]  /*0d40*/  FSEL R24, R13, +INF , !P5 ;  /* 0x7f8000000d187808 */ /* 0x000fe20006800000 */
[----:B------:R-:W-:Y:S02]  /*0d50*/  FADD R8, R23, R23 ;  /* 0x0000001717087221 */ /* 0x000fe40000000000 */
[----:B------:R-:W-:Y:S01]  /*0d60*/  FFMA.FTZ R13, -R20, 1.428606765330187045e-06, R27 ;  /* 0x35bfbe8e140d7823 */ /* 0x000fe2000001011b */
[----:B------:R-:W-:Y:S02]  /*0d70*/  @P3 FSEL R8, R24, -1, P6 ;  /* 0xbf80000018083808 */ /* 0x000fe40003000000 */
[----:B------:R-:W-:Y:S01]  /*0d80*/  FSETP.NEU.AND P3, PT, R20, 128, PT ;  /* 0x430000001400780b */ /* 0x000fe20003f6d000 */
[----:B------:R-:W-:-:S03]  /*0d90*/  FFMA.FTZ R24, R13, R2, 0.0083824126049876213074 ;  /* 0x3c0956630d187423 */ /* 0x000fc60000010002 */
[----:B------:R-:W-:Y:S01]  /*0da0*/  FSEL R20, R20, 127, P3 ;  /* 0x42fe000014147808 */ /* 0x000fe20001800000 */
[----:B------:R-:W-:-:S03]  /*0db0*/  FFMA.FTZ R24, R13, R24, 0.041667830199003219604 ;  /* 0x3d2aabe30d187423 */ /* 0x000fc60000010018 */
[----:B------:R-:W1:Y:S01]  /*0dc0*/  MUFU.EX2 R21, R20 ;  /* 0x0000001400157308 */ /* 0x000e620000000800 */
[----:B------:R-:W-:-:S04]  /*0dd0*/  FFMA.FTZ R24, R13, R24, 0.16666397452354431152 ;  /* 0x3e2aa9f60d187423 */ /* 0x000fc80000010018 */
[----:B------:R-:W-:-:S04]  /*0de0*/  FFMA.FTZ R24, R13, R24, 0.49999994039535522461 ;  /* 0x3efffffe0d187423 */ /* 0x000fc80000010018 */
[----:B------:R-:W-:-:S04]  /*0df0*/  FMUL R24, R13, R24 ;  /* 0x000000180d187220 */ /* 0x000fc80000400000 */
[----:B------:R-:W-:Y:S01]  /*0e00*/  FFMA.FTZ R24, R13, R24, R13 ;  /* 0x000000180d187223 */ /* 0x000fe2000001000d */
[----:B------:R-:W-:Y:S01]  /*0e10*/  FSEL R13, R3, R12, P0 ;  /* 0x0000000c030d7208 */ /* 0x000fe20000000000 */
[C---:B-1----:R-:W-:Y:S01]  /*0e20*/  FADD R12, R21.reuse, -1 ;  /* 0xbf800000150c7421 */ /* 0x042fe20000000000 */
[----:B------:R-:W-:Y:S01]  /*0e30*/  FSETP.GT.AND P0, PT, R18, -R10, PT ;  /* 0x8000000a1200720b */ /* 0x000fe20003f04000 */
[----:B------:R-:W-:Y:S02]  /*0e40*/  FADD R10, R10, R18 ;  /* 0x000000120a0a7221 */ /* 0x000fe40000000000 */
[----:B------:R-:W-:Y:S02]  /*0e50*/  FFMA.FTZ R3, R21, R24, R12 ;  /* 0x0000001815037223 */ /* 0x000fe4000001000c */
[----:B------:R-:W-:-:S06]  /*0e60*/  FMUL R12, R10, 1.4426950216293334961 ;  /* 0x3fb8aa3b0a0c7820 */ /* 0x000fcc0000400000 */
[----:B------:R-:W1:Y:S01]  /*0e70*/  FRND R12, R12 ;  /* 0x0000000c000c7307 */ /* 0x000e620000201000 */
[----:B------:R-:W-:Y:S01]  /*0e80*/  FADD.FTZ R21, |R10|, -RZ ;  /* 0x800000ff0a157221 */ /* 0x000fe20000010200 */
[----:B------:R-:W-:-:S04]  /*0e90*/  FSETP.NEU.AND P5, PT, R9, RZ, PT ;  /* 0x000000ff0900720b */ /* 0x000fc80003fad000 */
[----:B------:R-:W-:Y:S01]  /*0ea0*/  FSETP.GEU.AND P6, PT, R21, 0.40999999642372131348, PT ;  /* 0x3ed1eb851500780b */ /* 0x000fe20003fce000 */
[----:B------:R-:W-:Y:S01]  /*0eb0*/  @!P3 FADD R3, R3, R3 ;  /* 0x000000030303b221 */ /* 0x000fe20000000000 */
[----:B------:R-:W-:Y:S02]  /*0ec0*/  FSETP.GT.AND P3, PT, R20, 128, PT ;  /* 0x430000001400780b */ /* 0x000fe40003f64000 */
[----:B-1----:R-:W-:Y:S02]  /*0ed0*/  FSEL R21, R12, RZ, P6 ;  /* 0x000000ff0c157208 */ /* 0x002fe40003000000 */
[----:B------:R-:W-:-:S03]  /*0ee0*/  FSETP.GEU.AND P6, PT, R20, -25, PT ;  /* 0xc1c800001400780b */ /* 0x000fc60003fce000 */
[----:B------:R-:W-:Y:S01]  /*0ef0*/  FFMA.FTZ R24, -R21, 0.693145751953125, R10 ;  /* 0x3f31720015187823 */ /* 0x000fe2000001010a */
        /* <DEDUP_REMOVED lines=14> */
[----:B-1----:R-:W-:Y:S01]  /*0fe0*/  FADD R22, R21, -1 ;  /* 0xbf80000015167421 */ /* 0x002fe20000000000 */
[----:B------:R-:W-:Y:S01]  /*0ff0*/  FSETP.GT.AND P1, PT, R19, -R11, PT ;  /* 0x8000000b1300720b */ /* 0x000fe20003f24000 */
[----:B------:R-:W-:Y:S02]  /*1000*/  FADD R11, R11, R19 ;  /* 0x000000130b0b7221 */ /* 0x000fe40000000000 */
[----:B------:R-:W-:Y:S02]  /*1010*/  FFMA.FTZ R24, R21, R24, R22 ;  /* 0x0000001815187223 */ /* 0x000fe40000010016 */
[----:B------:R-:W-:-:S06]  /*1020*/  FMUL R22, R11, 1.4426950216293334961 ;  /* 0x3fb8aa3b0b167820 */ /* 0x000fcc0000400000 */
[----:B------:R-:W1:Y:S01]  /*1030*/  FRND R22, R22 ;  /* 0x0000001600167307 */ /* 0x000e620000201000 */
[----:B------:R-:W-:Y:S01]  /*1040*/  FADD.FTZ R21, |R11|, -RZ ;  /* 0x800000ff0b157221 */ /* 0x000fe20000010200 */
[----:B------:R-:W-:Y:S01]  /*1050*/  @!P5 FADD R24, R24, R24 ;  /* 0x000000181818d221 */ /* 0x000fe20000000000 */
[----:B------:R-:W-:-:S03]  /*1060*/  FSETP.GT.AND P6, PT, R3, 128, PT ;  /* 0x430000000300780b */ /* 0x000fc60003fc4000 */
[----:B------:R-:W-:Y:S02]  /*1070*/  FSETP.GEU.AND P5, PT, R21, 0.40999999642372131348, PT ;  /* 0x3ed1eb851500780b */ /* 0x000fe40003fae000 */
[----:B------:R-:W-:Y:S02]  /*1080*/  FSEL R25, R24, +INF , !P6 ;  /* 0x7f80000018197808 */ /* 0x000fe40007000000 */
[----:B------:R-:W-:Y:S02]  /*1090*/  FSETP.GEU.AND P6, PT, R3, -25, PT ;  /* 0xc1c800000300780b */ /* 0x000fe40003fce000 */
[----:B-1----:R-:W-:-:S05]  /*10a0*/  FSEL R24, R22, RZ, P5 ;  /* 0x000000ff16187208 */ /* 0x002fca0002800000 */
[C---:B------:R-:W-:Y:S01]  /*10b0*/  FFMA.FTZ R3, -R24.reuse, 0.693145751953125, R11 ;  /* 0x3f31720018037823 */ /* 0x040fe2000001010b */
[----:B------:R-:W-:-:S03]  /*10c0*/  FSETP.NEU.AND P5, PT, R24, 128, PT ;  /* 0x430000001800780b */ /* 0x000fc60003fad000 */
[C---:B------:R-:W-:Y:S01]  /*10d0*/  FFMA.FTZ R3, -R24.reuse, 1.428606765330187045e-06, R3 ;  /* 0x35bfbe8e18037823 */ /* 0x040fe20000010103 */
[----:B------:R-:W-:-:S03]  /*10e0*/  FSEL R22, R24, 127, P5 ;  /* 0x42fe000018167808 */ /* 0x000fc60002800000 */
[----:B------:R-:W-:Y:S01]  /*10f0*/  FFMA.FTZ R2, R3, R2, 0.0083824126049876213074 ;  /* 0x3c09566303027423 */ /* 0x000fe20000010002 */
[----:B------:R-:W-:-:S03]  /*1100*/  FSETP.NEU.AND P3, PT, R10, RZ, PT ;  /* 0x000000ff0a00720b */ /* 0x000fc60003f6d000 */
[C---:B------:R-:W-:Y:S02]  /*1110*/  FFMA.FTZ R24, R3.reuse, R2, 0.041667830199003219604 ;  /* 0x3d2aabe303187423 */ /* 0x040fe40000010002 */
[----:B------:R-:W1:Y:S02]  /*1120*/  MUFU.EX2 R2, R22 ;  /* 0x0000001600027308 */ /* 0x000e640000000800 */
[----:B------:R-:W-:-:S04]  /*1130*/  FFMA.FTZ R24, R3, R24, 0.16666397452354431152 ;  /* 0x3e2aa9f603187423 */ /* 0x000fc80000010018 */
[----:B------:R-:W-:Y:S01]  /*1140*/  FFMA.FTZ R24, R3, R24, 0.49999994039535522461 ;  /* 0x3efffffe03187423 */ /* 0x000fe20000010018 */
[----:B------:R-:W-:-:S03]  /*1150*/  FADD R21, R10, R10 ;  /* 0x0000000a0a157221 */ /* 0x000fc60000000000 */
[----:B------:R-:W-:Y:S01]  /*1160*/  FMUL R24, R3, R24 ;  /* 0x0000001803187220 */ /* 0x000fe20000400000 */
[----:B------:R-:W-:-:S03]  /*1170*/  @P3 FSEL R21, R25, -1, P6 ;  /* 0xbf80000019153808 */ /* 0x000fc60003000000 */
[----:B------:R-:W-:Y:S01]  /*1180*/  FFMA.FTZ R3, R3, R24, R3 ;  /* 0x0000001803037223 */ /* 0x000fe20000010003 */
[----:B-1----:R-:W-:-:S04]  /*1190*/  FADD R25, R2, -1 ;  /* 0xbf80000002197421 */ /* 0x002fc80000000000 */
[----:B------:R-:W-:Y:S02]  /*11a0*/  FFMA.FTZ R25, R2, R3, R25 ;  /* 0x0000000302197223 */ /* 0x000fe40000010019 */
[----:B------:R-:W1:Y:S01]  /*11b0*/  LDC.64 R2, c[0x0][0x228] ;  /* 0x00008a00ff027b82 */ /* 0x000e620000000a00 */
[----:B------:R-:W-:Y:S01]  /*11c0*/  FSETP.NEU.AND P3, PT, R11, RZ, PT ;  /* 0x000000ff0b00720b */ /* 0x000fe20003f6d000 */
[----:B------:R-:W-:Y:S01]  /*11d0*/  @!P5 FADD R25, R25, R25 ;  /* 0x000000191919d221 */ /* 0x000fe20000000000 */
[C---:B------:R-:W-:Y:S02]  /*11e0*/  FSETP.GT.AND P5, PT, R22.reuse, 128, PT ;  /* 0x430000001600780b */ /* 0x040fe40003fa4000 */
[----:B------:R-:W-:Y:S02]  /*11f0*/  FSETP.GEU.AND P6, PT, R22, -25, PT ;  /* 0xc1c800001600780b */ /* 0x000fe40003fce000 */
[----:B------:R-:W-:-:S04]  /*1200*/  FSEL R22, R25, +INF , !P5 ;  /* 0x7f80000019167808 */ /* 0x000fc80006800000 */
[----:B------:R-:W-:-:S03]  /*1210*/  FSEL R22, R22, -1, P6 ;  /* 0xbf80000016167808 */ /* 0x000fc60003000000 */
[----:B------:R-:W-:Y:S01]  /*1220*/  @!P3 FADD R22, R11, R11 ;  /* 0x0000000b0b16b221 */ /* 0x000fe20000000000 */
[----:B------:R-:W-:Y:S02]  /*1230*/  FSEL R8, R23, R8, P4 ;  /* 0x0000000817087208 */ /* 0x000fe40002000000 */
[----:B------:R-:W-:Y:S02]  /*1240*/  FSEL R9, R9, R20, P2 ;  /* 0x0000001409097208 */ /* 0x000fe40001000000 */
[----:B------:R-:W-:Y:S02]  /*1250*/  FSEL R10, R10, R21, P0 ;  /* 0x000000150a0a7208 */ /* 0x000fe40000000000 */
[----:B------:R-:W-:Y:S01]  /*1260*/  FSEL R11, R11, R22, P1 ;  /* 0x000000160b0b7208 */ /* 0x000fe20000800000 */
[----:B-1----:R-:W-:Y:S01]  /*1270*/  IMAD.WIDE R2, R0, 0x4, R2 ;  /* 0x0000000400027825 */ /* 0x002fe200078e0202 */
[----:B------:R-:W-:Y:S04]  /*1280*/  STG.E.128 desc[UR4][R30.64], R4 ;  /* 0x000000041e007986 */ /* 0x000fe8000c101d04 */
[----:B------:R-:W-:Y:S04]  /*1290*/  STG.E.128 desc[UR4][R30.64+0x800], R16 ;  /* 0x000800101e007986 */ /* 0x000fe8000c101d04 */
[----:B------:R-:W-:Y:S04]  /*12a0*/  STG.E.128 desc[UR4][R2.64], R12 ;  /* 0x0000000c02007986 */ /* 0x000fe8000c101d04 */
[----:B------:R-:W-:Y:S01]  /*12b0*/  STG.E.128 desc[UR4][R2.64+0x800], R8 ;  /* 0x0008000802007986 */ /* 0x000fe2000c101d04 */
[----:B------:R-:W-:Y:S05]  /*12c0*/  EXIT ;  /* 0x000000000000794d */ /* 0x000fea0003800000 */
.L_x_0:
[----:B------:R-:W-:-:S00]  /*12d0*/  BRA `(.L_x_0) ;  /* 0xfffffffc00fc7947 */ /* 0x000fc0000383ffff */
[----:B------:R-:W-:-:S00]  /*12e0*/  NOP ;  /* 0x0000000000007918 */ /* 0x000fc00000000000 */
        /* <DEDUP_REMOVED lines=9> */
.L_x_1:


//--------------------- .nv.global.init           --------------------------
	.section	.nv.global.init,"aw",@progbits
.nv.global.init:
	.type		_$_str,@object
	.size		_$_str,(.L_0 - _$_str)
_$_str:
        /*0000*/ 	.byte	0x5f, 0x5f, 0x43, 0x55, 0x44, 0x41, 0x5f, 0x46, 0x54, 0x5a, 0x00
.L_0:


//--------------------- .nv.constant0.triton_poi_fused_add_convolution_elu_22 --------------------------
	.section	.nv.constant0.triton_poi_fused_add_convolution_elu_22,"a",@progbits
	.sectionflags	@""
	.align	4
.nv.constant0.triton_poi_fused_add_convolution_elu_22:
	.zero		564
